//
// Generated by NVIDIA NVVM Compiler
//
// Compiler Build ID: CL-36424714
// Cuda compilation tools, release 13.0, V13.0.88
// Based on NVVM 20.0.0
//

.version 9.0
.target sm_100
.address_size 64

	// .globl	_Z11row_softmaxPKfPfii
// _ZZ11row_softmaxPKfPfiiE4smax has been demoted
// _ZZ11row_softmaxPKfPfiiE3red has been demoted
// _ZZ11row_softmaxPKfPfiiE4ssum has been demoted

.visible .entry _Z11row_softmaxPKfPfii(
	.param .u64 .ptr .align 1 _Z11row_softmaxPKfPfii_param_0,
	.param .u64 .ptr .align 1 _Z11row_softmaxPKfPfii_param_1,
	.param .u32 _Z11row_softmaxPKfPfii_param_2,
	.param .u32 _Z11row_softmaxPKfPfii_param_3
)
{
	.reg .pred 	%p<20>;
	.reg .b32 	%r<58>;
	.reg .b32 	%f<100>;
	.reg .b64 	%rd<37>;
	// demoted variable
	.shared .align 4 .f32 _ZZ11row_softmaxPKfPfiiE4smax;
	// demoted variable
	.shared .align 4 .b8 _ZZ11row_softmaxPKfPfiiE3red[4096];
	// demoted variable
	.shared .align 4 .f32 _ZZ11row_softmaxPKfPfiiE4ssum;
	ld.param.u64 	%rd9, [_Z11row_softmaxPKfPfii_param_0];
	ld.param.u64 	%rd10, [_Z11row_softmaxPKfPfii_param_1];
	ld.param.u32 	%r34, [_Z11row_softmaxPKfPfii_param_2];
	ld.param.u32 	%r33, [_Z11row_softmaxPKfPfii_param_3];
	cvta.to.global.u64 	%rd1, %rd10;
	cvta.to.global.u64 	%rd2, %rd9;
	mov.u32 	%r1, %ctaid.x;
	setp.ge.s32 	%p1, %r1, %r34;
	@%p1 bra 	$L__BB0_30;
	mov.u32 	%r57, %tid.x;
	setp.ne.s32 	%p2, %r57, 0;
	@%p2 bra 	$L__BB0_17;
	mul.lo.s32 	%r3, %r33, %r1;
	mul.wide.s32 	%rd11, %r3, 4;
	add.s64 	%rd12, %rd2, %rd11;
	ld.global.nc.f32 	%f97, [%rd12];
	setp.lt.s32 	%p3, %r33, 2;
	@%p3 bra 	$L__BB0_16;
	add.s32 	%r4, %r33, -1;
	add.s32 	%r36, %r33, -2;
	and.b32  	%r5, %r4, 15;
	setp.lt.u32 	%p4, %r36, 15;
	mov.b32 	%r52, 1;
	@%p4 bra 	$L__BB0_7;
	and.b32  	%r38, %r4, -16;
	neg.s32 	%r50, %r38;
	add.s32 	%r39, %r3, 1;
	mul.wide.u32 	%rd13, %r39, 4;
	add.s64 	%rd14, %rd13, %rd2;
	add.s64 	%rd35, %rd14, 32;
	mov.b32 	%r49, 0;
$L__BB0_5:
	.pragma "nounroll";
	ld.global.nc.f32 	%f21, [%rd35+-32];
	max.f32 	%f22, %f97, %f21;
	ld.global.nc.f32 	%f23, [%rd35+-28];
	max.f32 	%f24, %f22, %f23;
	ld.global.nc.f32 	%f25, [%rd35+-24];
	max.f32 	%f26, %f24, %f25;
	ld.global.nc.f32 	%f27, [%rd35+-20];
	max.f32 	%f28, %f26, %f27;
	ld.global.nc.f32 	%f29, [%rd35+-16];
	max.f32 	%f30, %f28, %f29;
	ld.global.nc.f32 	%f31, [%rd35+-12];
	max.f32 	%f32, %f30, %f31;
	ld.global.nc.f32 	%f33, [%rd35+-8];
	max.f32 	%f34, %f32, %f33;
	ld.global.nc.f32 	%f35, [%rd35+-4];
	max.f32 	%f36, %f34, %f35;
	ld.global.nc.f32 	%f37, [%rd35];
	max.f32 	%f38, %f36, %f37;
	ld.global.nc.f32 	%f39, [%rd35+4];
	max.f32 	%f40, %f38, %f39;
	ld.global.nc.f32 	%f41, [%rd35+8];
	max.f32 	%f42, %f40, %f41;
	ld.global.nc.f32 	%f43, [%rd35+12];
	max.f32 	%f44, %f42, %f43;
	ld.global.nc.f32 	%f45, [%rd35+16];
	max.f32 	%f46, %f44, %f45;
	ld.global.nc.f32 	%f47, [%rd35+20];
	max.f32 	%f48, %f46, %f47;
	ld.global.nc.f32 	%f49, [%rd35+24];
	max.f32 	%f50, %f48, %f49;
	ld.global.nc.f32 	%f51, [%rd35+28];
	max.f32 	%f97, %f50, %f51;
	add.s32 	%r50, %r50, 16;
	add.s32 	%r49, %r49, 16;
	add.s64 	%rd35, %rd35, 64;
	setp.ne.s32 	%p5, %r50, 0;
	@%p5 bra 	$L__BB0_5;
	add.s32 	%r52, %r49, 1;
$L__BB0_7:
	setp.eq.s32 	%p6, %r5, 0;
	@%p6 bra 	$L__BB0_16;
	and.b32  	%r13, %r4, 7;
	setp.lt.u32 	%p7, %r5, 8;
	@%p7 bra 	$L__BB0_10;
	add.s32 	%r40, %r52, %r3;
	mul.wide.u32 	%rd15, %r40, 4;
	add.s64 	%rd16, %rd2, %rd15;
	ld.global.nc.f32 	%f53, [%rd16];
	max.f32 	%f54, %f97, %f53;
	cvt.u64.u32 	%rd17, %r3;
	cvt.u64.u32 	%rd18, %r52;
	add.s64 	%rd19, %rd18, %rd17;
	shl.b64 	%rd20, %rd19, 2;
	add.s64 	%rd21, %rd2, %rd20;
	ld.global.nc.f32 	%f55, [%rd21+4];
	max.f32 	%f56, %f54, %f55;
	ld.global.nc.f32 	%f57, [%rd21+8];
	max.f32 	%f58, %f56, %f57;
	ld.global.nc.f32 	%f59, [%rd21+12];
	max.f32 	%f60, %f58, %f59;
	ld.global.nc.f32 	%f61, [%rd21+16];
	max.f32 	%f62, %f60, %f61;
	ld.global.nc.f32 	%f63, [%rd21+20];
	max.f32 	%f64, %f62, %f63;
	ld.global.nc.f32 	%f65, [%rd21+24];
	max.f32 	%f66, %f64, %f65;
	ld.global.nc.f32 	%f67, [%rd21+28];
	max.f32 	%f97, %f66, %f67;
	add.s32 	%r52, %r52, 8;
$L__BB0_10:
	setp.eq.s32 	%p8, %r13, 0;
	@%p8 bra 	$L__BB0_16;
	and.b32  	%r16, %r4, 3;
	setp.lt.u32 	%p9, %r13, 4;
	@%p9 bra 	$L__BB0_13;
	add.s32 	%r41, %r52, %r3;
	mul.wide.u32 	%rd22, %r41, 4;
	add.s64 	%rd23, %rd2, %rd22;
	ld.global.nc.f32 	%f69, [%rd23];
	max.f32 	%f70, %f97, %f69;
	cvt.u64.u32 	%rd24, %r3;
	cvt.u64.u32 	%rd25, %r52;
	add.s64 	%rd26, %rd25, %rd24;
	shl.b64 	%rd27, %rd26, 2;
	add.s64 	%rd28, %rd2, %rd27;
	ld.global.nc.f32 	%f71, [%rd28+4];
	max.f32 	%f72, %f70, %f71;
	ld.global.nc.f32 	%f73, [%rd28+8];
	max.f32 	%f74, %f72, %f73;
	ld.global.nc.f32 	%f75, [%rd28+12];
	max.f32 	%f97, %f74, %f75;
	add.s32 	%r52, %r52, 4;
$L__BB0_13:
	setp.eq.s32 	%p10, %r16, 0;
	@%p10 bra 	$L__BB0_16;
	add.s32 	%r42, %r52, %r3;
	mul.wide.u32 	%rd29, %r42, 4;
	add.s64 	%rd36, %rd2, %rd29;
	neg.s32 	%r54, %r16;
$L__BB0_15:
	.pragma "nounroll";
	ld.global.nc.f32 	%f76, [%rd36];
	max.f32 	%f97, %f97, %f76;
	add.s64 	%rd36, %rd36, 4;
	add.s32 	%r54, %r54, 1;
	setp.ne.s32 	%p11, %r54, 0;
	@%p11 bra 	$L__BB0_15;
$L__BB0_16:
	st.shared.f32 	[_ZZ11row_softmaxPKfPfiiE4smax], %f97;
$L__BB0_17:
	bar.sync 	0;
	setp.ge.s32 	%p12, %r57, %r33;
	mov.f32 	%f99, 0f00000000;
	@%p12 bra 	$L__BB0_20;
	mul.lo.s32 	%r22, %r33, %r1;
	ld.shared.f32 	%f15, [_ZZ11row_softmaxPKfPfiiE4smax];
	mov.f32 	%f99, 0f00000000;
	mov.u32 	%r23, %ntid.x;
	mov.u32 	%r55, %r57;
$L__BB0_19:
	add.s32 	%r43, %r55, %r22;
	mul.wide.s32 	%rd30, %r43, 4;
	add.s64 	%rd31, %rd2, %rd30;
	ld.global.nc.f32 	%f79, [%rd31];
	sub.f32 	%f80, %f79, %f15;
	mul.f32 	%f81, %f80, 0f3FB8AA3B;
	ex2.approx.f32 	%f82, %f81;
	add.s64 	%rd32, %rd1, %rd30;
	st.global.f32 	[%rd32], %f82;
	add.f32 	%f99, %f99, %f82;
	add.s32 	%r55, %r55, %r23;
	setp.lt.s32 	%p13, %r55, %r33;
	@%p13 bra 	$L__BB0_19;
$L__BB0_20:
	shl.b32 	%r44, %r57, 2;
	mov.u32 	%r45, _ZZ11row_softmaxPKfPfiiE3red;
	add.s32 	%r26, %r45, %r44;
	st.shared.f32 	[%r26], %f99;
	bar.sync 	0;
	mov.u32 	%r27, %ntid.x;
	setp.lt.u32 	%p14, %r27, 2;
	@%p14 bra 	$L__BB0_25;
	mov.u32 	%r56, %r27;
$L__BB0_22:
	shr.u32 	%r29, %r56, 1;
	setp.ge.u32 	%p15, %r57, %r29;
	@%p15 bra 	$L__BB0_24;
	shl.b32 	%r46, %r29, 2;
	add.s32 	%r47, %r26, %r46;
	ld.shared.f32 	%f83, [%r47];
	ld.shared.f32 	%f84, [%r26];
	add.f32 	%f85, %f83, %f84;
	st.shared.f32 	[%r26], %f85;
$L__BB0_24:
	bar.sync 	0;
	setp.gt.u32 	%p16, %r56, 3;
	mov.u32 	%r56, %r29;
	@%p16 bra 	$L__BB0_22;
$L__BB0_25:
	setp.ne.s32 	%p17, %r57, 0;
	@%p17 bra 	$L__BB0_27;
	ld.shared.f32 	%f86, [_ZZ11row_softmaxPKfPfiiE3red];
	st.shared.f32 	[_ZZ11row_softmaxPKfPfiiE4ssum], %f86;
$L__BB0_27:
	setp.ge.s32 	%p18, %r57, %r33;
	bar.sync 	0;
	@%p18 bra 	$L__BB0_30;
	mul.lo.s32 	%r30, %r33, %r1;
	ld.shared.f32 	%f19, [_ZZ11row_softmaxPKfPfiiE4ssum];
$L__BB0_29:
	add.s32 	%r48, %r57, %r30;
	mul.wide.s32 	%rd33, %r48, 4;
	add.s64 	%rd34, %rd1, %rd33;
	ld.global.f32 	%f87, [%rd34];
	div.rn.f32 	%f88, %f87, %f19;
	st.global.f32 	[%rd34], %f88;
	add.s32 	%r57, %r57, %r27;
	setp.lt.s32 	%p19, %r57, %r33;
	@%p19 bra 	$L__BB0_29;
$L__BB0_30:
	ret;

}


// ===== COMPILED SASS (sm_100) =====

	.target	sm_100

	.elftype	@"ET_EXEC"


//--------------------- .note.nv.tkinfo           --------------------------
	.section	.note.nv.tkinfo,"",@"SHT_NOTE"
	.sectionflags	@"SHF_NOTE_NV_TKINFO"
	.tkinfo
        /*0018*/ 	.word	0x00000002
        /*0030*/ 	.string	""
        /*0030*/ 	.string	"ptxas"
        /*0030*/ 	.string	"Cuda compilation tools, release 13.0, V13.0.88"
        /*0030*/ 	.string	"Build cuda_13.0.r13.0/compiler.36424714_0"
        /*0030*/ 	.string	"-arch sm_100 -m 64 "



//--------------------- .note.nv.cuinfo           --------------------------
	.section	.note.nv.cuinfo,"",@"SHT_NOTE"
	.sectionflags	@"SHF_NOTE_NV_CUINFO"
        /*0018*/ 	.short	0x0002
        /*001a*/ 	.short	0x0064
        /*001c*/ 	.short	0x0082
	.zero		2


//--------------------- .nv.info                  --------------------------
	.section	.nv.info,"",@"SHT_CUDA_INFO"
	.align	4


	//----- nvinfo : EIATTR_REGCOUNT
	.align		4
        /*0000*/ 	.byte	0x04, 0x2f
        /*0002*/ 	.short	(.L_1 - .L_0)
	.align		4
.L_0:
        /*0004*/ 	.word	index@(_Z11row_softmaxPKfPfii)
        /*0008*/ 	.word	0x0000001c


	//----- nvinfo : EIATTR_FRAME_SIZE
	.align		4
.L_1:
        /*000c*/ 	.byte	0x04, 0x11
        /*000e*/ 	.short	(.L_3 - .L_2)
	.align		4
.L_2:
        /*0010*/ 	.word	index@($__internal_0_$__cuda_sm3x_div_rn_noftz_f32_slowpath)
        /*0014*/ 	.word	0x00000000


	//----- nvinfo : EIATTR_FRAME_SIZE
	.align		4
.L_3:
        /*0018*/ 	.byte	0x04, 0x11
        /*001a*/ 	.short	(.L_5 - .L_4)
	.align		4
.L_4:
        /*001c*/ 	.word	index@(_Z11row_softmaxPKfPfii)
        /*0020*/ 	.word	0x00000000


	//----- nvinfo : EIATTR_MIN_STACK_SIZE
	.align		4
.L_5:
        /*0024*/ 	.byte	0x04, 0x12
        /*0026*/ 	.short	(.L_7 - .L_6)
	.align		4
.L_6:
        /*0028*/ 	.word	index@(_Z11row_softmaxPKfPfii)
        /*002c*/ 	.word	0x00000000
.L_7:


//--------------------- .nv.compat                --------------------------
	.section	.nv.compat,"",@"SHT_CUDA_COMPAT_INFO"
	.align	4
        /*0000*/ 	.byte	0x02, 0x09, 0x00, 0x00, 0x02, 0x02, 0x01, 0x00, 0x02, 0x05, 0x05, 0x00, 0x03, 0x07, 0x01, 0x01
        /*0010*/ 	.byte	0x02, 0x03, 0x00, 0x00, 0x02, 0x06, 0x01, 0x00, 0x04, 0x0b, 0x08, 0x00, 0x01, 0x00, 0x00, 0x00
        /*0020*/ 	.byte	0x00, 0x00, 0x00, 0x00


//--------------------- .nv.info._Z11row_softmaxPKfPfii --------------------------
	.section	.nv.info._Z11row_softmaxPKfPfii,"",@"SHT_CUDA_INFO"
	.sectionflags	@""
	.align	4


	//----- nvinfo : EIATTR_CUDA_API_VERSION
	.align		4
        /*0000*/ 	.byte	0x04, 0x37
        /*0002*/ 	.short	(.L_9 - .L_8)
.L_8:
        /*0004*/ 	.word	0x00000082


	//----- nvinfo : EIATTR_KPARAM_INFO
	.align		4
.L_9:
        /*0008*/ 	.byte	0x04, 0x17
        /*000a*/ 	.short	(.L_11 - .L_10)
.L_10:
        /*000c*/ 	.word	0x00000000
        /*0010*/ 	.short	0x0003
        /*0012*/ 	.short	0x0014
        /*0014*/ 	.byte	0x00, 0xf0, 0x11, 0x00


	//----- nvinfo : EIATTR_KPARAM_INFO
	.align		4
.L_11:
        /*0018*/ 	.byte	0x04, 0x17
        /*001a*/ 	.short	(.L_13 - .L_12)
.L_12:
        /*001c*/ 	.word	0x00000000
        /*0020*/ 	.short	0x0002
        /*0022*/ 	.short	0x0010
        /*0024*/ 	.byte	0x00, 0xf0, 0x11, 0x00


	//----- nvinfo : EIATTR_KPARAM_INFO
	.align		4
.L_13:
        /*0028*/ 	.byte	0x04, 0x17
        /*002a*/ 	.short	(.L_15 - .L_14)
.L_14:
        /*002c*/ 	.word	0x00000000
        /*0030*/ 	.short	0x0001
        /*0032*/ 	.short	0x0008
        /*0034*/ 	.byte	0x00, 0xf5, 0x21, 0x00


	//----- nvinfo : EIATTR_KPARAM_INFO
	.align		4
.L_15:
        /*0038*/ 	.byte	0x04, 0x17
        /*003a*/ 	.short	(.L_17 - .L_16)
.L_16:
        /*003c*/ 	.word	0x00000000
        /*0040*/ 	.short	0x0000
        /*0042*/ 	.short	0x0000
        /*0044*/ 	.byte	0x00, 0xf5, 0x21, 0x00


	//----- nvinfo : EIATTR_SPARSE_MMA_MASK
	.align		4
.L_17:
        /*0048*/ 	.byte	0x03, 0x50
        /*004a*/ 	.short	0x0000


	//----- nvinfo : EIATTR_MAXREG_COUNT
	.align		4
        /*004c*/ 	.byte	0x03, 0x1b
        /*004e*/ 	.short	0x00ff


	//----- nvinfo : EIATTR_NUM_BARRIERS
	.align		4
        /*0050*/ 	.byte	0x02, 0x4c
        /*0052*/ 	.byte	0x01
	.zero		1


	//----- nvinfo : EIATTR_MERCURY_ISA_VERSION
	.align		4
        /*0054*/ 	.byte	0x03, 0x5f
        /*0056*/ 	.short	0x0101


	//----- nvinfo : EIATTR_VRC_CTA_INIT_COUNT
	.align		4
        /*0058*/ 	.byte	0x02, 0x4a
	.zero		1
	.zero		1


	//----- nvinfo : EIATTR_EXIT_INSTR_OFFSETS
	.align		4
        /*005c*/ 	.byte	0x04, 0x1c
        /*005e*/ 	.short	(.L_19 - .L_18)


	//   ....[0]....
.L_18:
        /*0060*/ 	.word	0x00000040


	//   ....[1]....
        /*0064*/ 	.word	0x00000bc0


	//   ....[2]....
        /*0068*/ 	.word	0x00000d80


	//----- nvinfo : EIATTR_CRS_STACK_SIZE
	.align		4
.L_19:
        /*006c*/ 	.byte	0x04, 0x1e
        /*006e*/ 	.short	(.L_21 - .L_20)
.L_20:
        /*0070*/ 	.word	0x00000000


	//----- nvinfo : EIATTR_CBANK_PARAM_SIZE
	.align		4
.L_21:
        /*0074*/ 	.byte	0x03, 0x19
        /*0076*/ 	.short	0x0018


	//----- nvinfo : EIATTR_PARAM_CBANK
	.align		4
        /*0078*/ 	.byte	0x04, 0x0a
        /*007a*/ 	.short	(.L_23 - .L_22)
	.align		4
.L_22:
        /*007c*/ 	.word	index@(.nv.constant0._Z11row_softmaxPKfPfii)
        /*0080*/ 	.short	0x0380
        /*0082*/ 	.short	0x0018


	//----- nvinfo : EIATTR_SW_WAR
	.align		4
.L_23:
        /*0084*/ 	.byte	0x04, 0x36
        /*0086*/ 	.short	(.L_25 - .L_24)
.L_24:
        /*0088*/ 	.word	0x00000008
.L_25:


//--------------------- .nv.callgraph             --------------------------
	.section	.nv.callgraph,"",@"SHT_CUDA_CALLGRAPH"
	.align	4
	.sectionentsize	8
	.align		4
        /*0000*/ 	.word	0x00000000
	.align		4
        /*0004*/ 	.word	0xffffffff
	.align		4
        /*0008*/ 	.word	0x00000000
	.align		4
        /*000c*/ 	.word	0xfffffffe
	.align		4
        /*0010*/ 	.word	0x00000000
	.align		4
        /*0014*/ 	.word	0xfffffffd
	.align		4
        /*0018*/ 	.word	0x00000000
	.align		4
        /*001c*/ 	.word	0xfffffffc


//--------------------- .text._Z11row_softmaxPKfPfii --------------------------
	.section	.text._Z11row_softmaxPKfPfii,"ax",@progbits
	.align	128
        .global         _Z11row_softmaxPKfPfii
        .type           _Z11row_softmaxPKfPfii,@function
        .size           _Z11row_softmaxPKfPfii,(.L_x_28 - _Z11row_softmaxPKfPfii)
        .other          _Z11row_softmaxPKfPfii,@"STO_CUDA_ENTRY STV_DEFAULT"
_Z11row_softmaxPKfPfii:
.text._Z11row_softmaxPKfPfii:
[----:B------:R-:W-:Y:S08]  /*0000*/  LDC R1, c[0x0][0x37c] ;  /* 0x0000df00ff017b82 */ /* 0x000ff00000000800 */
[----:B------:R-:W0:Y:S08]  /*0010*/  S2UR UR6, SR_CTAID.X ;  /* 0x00000000000679c3 */ /* 0x000e300000002500 */
[----:B------:R-:W0:Y:S02]  /*0020*/  LDC R0, c[0x0][0x390] ;  /* 0x0000e400ff007b82 */ /* 0x000e240000000800 */
[----:B0-----:R-:W-:-:S13]  /*0030*/  ISETP.LE.AND P0, PT, R0, UR6, PT ;  /* 0x0000000600007c0c */ /* 0x001fda000bf03270 */
[----:B------:R-:W-:Y:S05]  /*0040*/  @P0 EXIT ;  /* 0x000000000000094d */ /* 0x000fea0003800000 */
[----:B------:R-:W0:Y:S01]  /*0050*/  S2R R6, SR_TID.X ;  /* 0x0000000000067919 */ /* 0x000e220000002100 */
[----:B------:R-:W1:Y:S01]  /*0060*/  LDCU.64 UR8, c[0x0][0x358] ;  /* 0x00006b00ff0877ac */ /* 0x000e620008000a00 */
[----:B------:R-:W-:Y:S01]  /*0070*/  BSSY.RECONVERGENT B0, `(.L_x_0) ;  /* 0x0000076000007945 */ /* 0x000fe20003800200 */
[----:B0-----:R-:W-:-:S13]  /*0080*/  ISETP.NE.AND P0, PT, R6, RZ, PT ;  /* 0x000000ff0600720c */ /* 0x001fda0003f05270 */
[----:B-1----:R-:W-:Y:S05]  /*0090*/  @P0 BRA `(.L_x_1) ;  /* 0x0000000400cc0947 */ /* 0x002fea0003800000 */
[----:B------:R-:W0:Y:S08]  /*00a0*/  LDC R8, c[0x0][0x394] ;  /* 0x0000e500ff087b82 */ /* 0x000e300000000800 */
[----:B------:R-:W1:Y:S01]  /*00b0*/  LDC.64 R2, c[0x0][0x380] ;  /* 0x0000e000ff027b82 */ /* 0x000e620000000a00 */
[----:B0-----:R-:W-:-:S04]  /*00c0*/  IMAD R7, R8, UR6, RZ ;  /* 0x0000000608077c24 */ /* 0x001fc8000f8e02ff */
[----:B-1----:R-:W-:-:S05]  /*00d0*/  IMAD.WIDE R4, R7, 0x4, R2 ;  /* 0x0000000407047825 */ /* 0x002fca00078e0202 */
[----:B------:R0:W5:Y:S01]  /*00e0*/  LDG.E.CONSTANT R0, desc[UR8][R4.64] ;  /* 0x0000000804007981 */ /* 0x000162000c1e9900 */
[----:B------:R-:W-:-:S13]  /*00f0*/  ISETP.GE.AND P0, PT, R8, 0x2, PT ;  /* 0x000000020800780c */ /* 0x000fda0003f06270 */
[----:B0-----:R-:W-:Y:S05]  /*0100*/  @!P0 BRA `(.L_x_2) ;  /* 0x0000000400a08947 */ /* 0x001fea0003800000 */
[C---:B------:R-:W-:Y:S02]  /*0110*/  VIADD R4, R8.reuse, 0xfffffffe ;  /* 0xfffffffe08047836 */ /* 0x040fe40000000000 */
[----:B------:R-:W-:Y:S02]  /*0120*/  VIADD R8, R8, 0xffffffff ;  /* 0xffffffff08087836 */ /* 0x000fe40000000000 */
[----:B------:R-:W-:Y:S01]  /*0130*/  IMAD.MOV.U32 R10, RZ, RZ, 0x1 ;  /* 0x00000001ff0a7424 */ /* 0x000fe200078e00ff */
[----:B------:R-:W-:Y:S02]  /*0140*/  ISETP.GE.U32.AND P0, PT, R4, 0xf, PT ;  /* 0x0000000f0400780c */ /* 0x000fe40003f06070 */
[----:B------:R-:W-:-:S11]  /*0150*/  LOP3.LUT R21, R8, 0xf, RZ, 0xc0, !PT ;  /* 0x0000000f08157812 */ /* 0x000fd600078ec0ff */
[----:B------:R-:W-:Y:S05]  /*0160*/  @!P0 BRA `(.L_x_3) ;  /* 0x0000000000a08947 */ /* 0x000fea0003800000 */
[----:B------:R-:W-:Y:S01]  /*0170*/  VIADD R5, R7, 0x1 ;  /* 0x0000000107057836 */ /* 0x000fe20000000000 */
[----:B------:R-:W-:Y:S01]  /*0180*/  LOP3.LUT R10, R8, 0xfffffff0, RZ, 0xc0, !PT ;  /* 0xfffffff0080a7812 */ /* 0x000fe200078ec0ff */
[----:B------:R-:W-:Y:S02]  /*0190*/  IMAD.MOV.U32 R9, RZ, RZ, RZ ;  /* 0x000000ffff097224 */ /* 0x000fe400078e00ff */
[----:B------:R-:W-:-:S04]  /*01a0*/  IMAD.WIDE.U32 R4, R5, 0x4, R2 ;  /* 0x0000000405047825 */ /* 0x000fc800078e0002 */
[----:B------:R-:W-:Y:S01]  /*01b0*/  IMAD.MOV R10, RZ, RZ, -R10 ;  /* 0x000000ffff0a7224 */ /* 0x000fe200078e0a0a */
[----:B------:R-:W-:-:S05]  /*01c0*/  IADD3 R13, P0, PT, R4, 0x20, RZ ;  /* 0x00000020040d7810 */ /* 0x000fca0007f1e0ff */
[----:B------:R-:W-:-:S08]  /*01d0*/  IMAD.X R12, RZ, RZ, R5, P0 ;  /* 0x000000ffff0c7224 */ /* 0x000fd000000e0605 */
.L_x_4:
[----:B------:R-:W-:Y:S02]  /*01e0*/  IMAD.MOV.U32 R4, RZ, RZ, R13 ;  /* 0x000000ffff047224 */ /* 0x000fe400078e000d */
[----:B------:R-:W-:-:S05]  /*01f0*/  IMAD.MOV.U32 R5, RZ, RZ, R12 ;  /* 0x000000ffff057224 */ /* 0x000fca00078e000c */
[----:B------:R-:W2:Y:S04]  /*0200*/  LDG.E.CONSTANT R19, desc[UR8][R4.64+-0x20] ;  /* 0xffffe00804137981 */ /* 0x000ea8000c1e9900 */
[----:B------:R-:W2:Y:S04]  /*0210*/  LDG.E.CONSTANT R20, desc[UR8][R4.64+-0x1c] ;  /* 0xffffe40804147981 */ /* 0x000ea8000c1e9900 */
[----:B------:R-:W3:Y:S04]  /*0220*/  LDG.E.CONSTANT R23, desc[UR8][R4.64+-0x18] ;  /* 0xffffe80804177981 */ /* 0x000ee8000c1e9900 */
[----:B------:R-:W3:Y:S04]  /*0230*/  LDG.E.CONSTANT R22, desc[UR8][R4.64+-0x14] ;  /* 0xffffec0804167981 */ /* 0x000ee8000c1e9900 */
[----:B------:R-:W4:Y:S04]  /*0240*/  LDG.E.CONSTANT R25, desc[UR8][R4.64+-0x10] ;  /* 0xfffff00804197981 */ /* 0x000f28000c1e9900 */
        /* <DEDUP_REMOVED lines=8> */
[----:B------:R-:W4:Y:S01]  /*02d0*/  LDG.E.CONSTANT R11, desc[UR8][R4.64+0x14] ;  /* 0x00001408040b7981 */ /* 0x000f22000c1e9900 */
[----:B--2--5:R-:W-:-:S03]  /*02e0*/  FMNMX3 R20, R0, R19, R20, !PT ;  /* 0x0000001300147276 */ /* 0x024fc60007800014 */
[----:B------:R-:W2:Y:S04]  /*02f0*/  LDG.E.CONSTANT R19, desc[UR8][R4.64+0x18] ;  /* 0x0000180804137981 */ /* 0x000ea8000c1e9900 */
[----:B------:R-:W2:Y:S01]  /*0300*/  LDG.E.CONSTANT R0, desc[UR8][R4.64+0x1c] ;  /* 0x00001c0804007981 */ /* 0x000ea2000c1e9900 */
[----:B------:R-:W-:Y:S01]  /*0310*/  VIADD R10, R10, 0x10 ;  /* 0x000000100a0a7836 */ /* 0x000fe20000000000 */
[----:B---3--:R-:W-:Y:S01]  /*0320*/  FMNMX3 R20, R20, R23, R22, !PT ;  /* 0x0000001714147276 */ /* 0x008fe20007800016 */
[----:B------:R-:W-:-:S03]  /*0330*/  VIADD R9, R9, 0x10 ;  /* 0x0000001009097836 */ /* 0x000fc60000000000 */
[----:B------:R-:W-:Y:S02]  /*0340*/  ISETP.NE.AND P0, PT, R10, RZ, PT ;  /* 0x000000ff0a00720c */ /* 0x000fe40003f05270 */
[----:B----4-:R-:W-:-:S04]  /*0350*/  FMNMX3 R20, R20, R25, R24, !PT ;  /* 0x0000001914147276 */ /* 0x010fc80007800018 */
[----:B------:R-:W-:-:S04]  /*0360*/  FMNMX3 R17, R20, R17, R18, !PT ;  /* 0x0000001114117276 */ /* 0x000fc80007800012 */
[----:B------:R-:W-:-:S04]  /*0370*/  FMNMX3 R15, R17, R16, R15, !PT ;  /* 0x00000010110f7276 */ /* 0x000fc8000780000f */
[----:B------:R-:W-:Y:S02]  /*0380*/  FMNMX3 R12, R15, R13, R12, !PT ;  /* 0x0000000d0f0c7276 */ /* 0x000fe4000780000c */
[----:B------:R-:W-:Y:S02]  /*0390*/  IADD3 R13, P1, PT, R4, 0x40, RZ ;  /* 0x00000040040d7810 */ /* 0x000fe40007f3e0ff */
[----:B------:R-:W-:-:S03]  /*03a0*/  FMNMX3 R11, R12, R14, R11, !PT ;  /* 0x0000000e0c0b7276 */ /* 0x000fc6000780000b */
[----:B------:R-:W-:Y:S01]  /*03b0*/  IMAD.X R12, RZ, RZ, R5, P1 ;  /* 0x000000ffff0c7224 */ /* 0x000fe200008e0605 */
[----:B--2---:R-:W-:Y:S01]  /*03c0*/  FMNMX3 R0, R11, R19, R0, !PT ;  /* 0x000000130b007276 */ /* 0x004fe20007800000 */
[----:B------:R-:W-:Y:S06]  /*03d0*/  @P0 BRA `(.L_x_4) ;  /* 0xfffffffc00800947 */ /* 0x000fec000383ffff */
[----:B------:R-:W-:-:S07]  /*03e0*/  VIADD R10, R9, 0x1 ;  /* 0x00000001090a7836 */ /* 0x000fce0000000000 */
.L_x_3:
[----:B------:R-:W-:-:S13]  /*03f0*/  ISETP.NE.AND P0, PT, R21, RZ, PT ;  /* 0x000000ff1500720c */ /* 0x000fda0003f05270 */
[----:B------:R-:W-:Y:S05]  /*0400*/  @!P0 BRA `(.L_x_2) ;  /* 0x0000000000e08947 */ /* 0x000fea0003800000 */
[----:B------:R-:W-:Y:S02]  /*0410*/  ISETP.GE.U32.AND P1, PT, R21, 0x8, PT ;  /* 0x000000081500780c */ /* 0x000fe40003f26070 */
[----:B------:R-:W-:-:S04]  /*0420*/  LOP3.LUT R19, R8, 0x7, RZ, 0xc0, !PT ;  /* 0x0000000708137812 */ /* 0x000fc800078ec0ff */
[----:B------:R-:W-:-:S07]  /*0430*/  ISETP.NE.AND P0, PT, R19, RZ, PT ;  /* 0x000000ff1300720c */ /* 0x000fce0003f05270 */
[----:B------:R-:W-:Y:S06]  /*0440*/  @!P1 BRA `(.L_x_5) ;  /* 0x0000000000509947 */ /* 0x000fec0003800000 */
[----:B------:R-:W0:Y:S01]  /*0450*/  LDC.64 R16, c[0x0][0x380] ;  /* 0x0000e000ff107b82 */ /* 0x000e220000000a00 */
[C---:B------:R-:W-:Y:S01]  /*0460*/  IADD3 R5, P1, PT, R7.reuse, R10, RZ ;  /* 0x0000000a07057210 */ /* 0x040fe20007f3e0ff */
[----:B------:R-:W-:-:S04]  /*0470*/  IMAD.IADD R13, R7, 0x1, R10 ;  /* 0x00000001070d7824 */ /* 0x000fc800078e020a */
[----:B------:R-:W-:Y:S02]  /*0480*/  IMAD.X R14, RZ, RZ, RZ, P1 ;  /* 0x000000ffff0e7224 */ /* 0x000fe400008e06ff */
[----:B------:R-:W-:-:S06]  /*0490*/  IMAD.WIDE.U32 R12, R13, 0x4, R2 ;  /* 0x000000040d0c7825 */ /* 0x000fcc00078e0002 */
[----:B------:R-:W2:Y:S01]  /*04a0*/  LDG.E.CONSTANT R13, desc[UR8][R12.64] ;  /* 0x000000080c0d7981 */ /* 0x000ea2000c1e9900 */
[----:B0-----:R-:W-:-:S04]  /*04b0*/  LEA R4, P1, R5, R16, 0x2 ;  /* 0x0000001005047211 */ /* 0x001fc800078210ff */
[----:B------:R-:W-:-:S05]  /*04c0*/  LEA.HI.X R5, R5, R17, R14, 0x2, P1 ;  /* 0x0000001105057211 */ /* 0x000fca00008f140e */
[----:B------:R-:W2:Y:S04]  /*04d0*/  LDG.E.CONSTANT R9, desc[UR8][R4.64+0x4] ;  /* 0x0000040804097981 */ /* 0x000ea8000c1e9900 */
[----:B------:R-:W3:Y:S04]  /*04e0*/  LDG.E.CONSTANT R14, desc[UR8][R4.64+0x8] ;  /* 0x00000808040e7981 */ /* 0x000ee8000c1e9900 */
[----:B------:R-:W3:Y:S04]  /*04f0*/  LDG.E.CONSTANT R11, desc[UR8][R4.64+0xc] ;  /* 0x00000c08040b7981 */ /* 0x000ee8000c1e9900 */
[----:B------:R-:W4:Y:S04]  /*0500*/  LDG.E.CONSTANT R16, desc[UR8][R4.64+0x10] ;  /* 0x0000100804107981 */ /* 0x000f28000c1e9900 */
[----:B------:R-:W4:Y:S04]  /*0510*/  LDG.E.CONSTANT R15, desc[UR8][R4.64+0x14] ;  /* 0x00001408040f7981 */ /* 0x000f28000c1e9900 */
[----:B------:R-:W4:Y:S04]  /*0520*/  LDG.E.CONSTANT R18, desc[UR8][R4.64+0x18] ;  /* 0x0000180804127981 */ /* 0x000f28000c1e9900 */
[----:B------:R-:W4:Y:S01]  /*0530*/  LDG.E.CONSTANT R17, desc[UR8][R4.64+0x1c] ;  /* 0x00001c0804117981 */ /* 0x000f22000c1e9900 */
[----:B------:R-:W-:Y:S01]  /*0540*/  VIADD R10, R10, 0x8 ;  /* 0x000000080a0a7836 */ /* 0x000fe20000000000 */
[----:B--2--5:R-:W-:-:S04]  /*0550*/  FMNMX3 R9, R0, R13, R9, !PT ;  /* 0x0000000d00097276 */ /* 0x024fc80007800009 */
[----:B---3--:R-:W-:-:S04]  /*0560*/  FMNMX3 R9, R9, R14, R11, !PT ;  /* 0x0000000e09097276 */ /* 0x008fc8000780000b */
[----:B----4-:R-:W-:-:S04]  /*0570*/  FMNMX3 R9, R9, R16, R15, !PT ;  /* 0x0000001009097276 */ /* 0x010fc8000780000f */
[----:B------:R-:W-:-:S07]  /*0580*/  FMNMX3 R0, R9, R18, R17, !PT ;  /* 0x0000001209007276 */ /* 0x000fce0007800011 */
.L_x_5:
        /* <DEDUP_REMOVED lines=15> */
[----:B------:R-:W3:Y:S01]  /*0680*/  LDG.E.CONSTANT R14, desc[UR8][R4.64+0xc] ;  /* 0x00000c08040e7981 */ /* 0x000ee2000c1e9900 */
[----:B------:R-:W-:Y:S01]  /*0690*/  VIADD R10, R10, 0x4 ;  /* 0x000000040a0a7836 */ /* 0x000fe20000000000 */
[----:B--2--5:R-:W-:-:S04]  /*06a0*/  FMNMX3 R0, R0, R9, R12, !PT ;  /* 0x0000000900007276 */ /* 0x024fc8000780000c */
[----:B---3--:R-:W-:-:S07]  /*06b0*/  FMNMX3 R0, R0, R13, R14, !PT ;  /* 0x0000000d00007276 */ /* 0x008fce000780000e */
.L_x_6:
[----:B------:R-:W-:Y:S05]  /*06c0*/  @!P0 BRA `(.L_x_2) ;  /* 0x0000000000308947 */ /* 0x000fea0003800000 */
[----:B------:R-:W-:Y:S02]  /*06d0*/  IMAD.IADD R7, R7, 0x1, R10 ;  /* 0x0000000107077824 */ /* 0x000fe400078e020a */
[----:B------:R-:W-:Y:S02]  /*06e0*/  IMAD.MOV R11, RZ, RZ, -R11 ;  /* 0x000000ffff0b7224 */ /* 0x000fe400078e0a0b */
[----:B------:R-:W-:-:S04]  /*06f0*/  IMAD.WIDE.U32 R2, R7, 0x4, R2 ;  /* 0x0000000407027825 */ /* 0x000fc800078e0002 */
[----:B------:R-:W-:-:S07]  /*0700*/  IMAD.MOV.U32 R5, RZ, RZ, R3 ;  /* 0x000000ffff057224 */ /* 0x000fce00078e0003 */
.L_x_7:
[----:B------:R-:W-:-:S06]  /*0710*/  IMAD.MOV.U32 R3, RZ, RZ, R5 ;  /* 0x000000ffff037224 */ /* 0x000fcc00078e0005 */
[----:B------:R0:W2:Y:S01]  /*0720*/  LDG.E.CONSTANT R3, desc[UR8][R2.64] ;  /* 0x0000000802037981 */ /* 0x0000a2000c1e9900 */
[----:B------:R-:W-:-:S05]  /*0730*/  VIADD R11, R11, 0x1 ;  /* 0x000000010b0b7836 */ /* 0x000fca0000000000 */
[----:B------:R-:W-:Y:S02]  /*0740*/  ISETP.NE.AND P0, PT, R11, RZ, PT ;  /* 0x000000ff0b00720c */ /* 0x000fe40003f05270 */
[----:B0-----:R-:W-:-:S05]  /*0750*/  IADD3 R2, P1, PT, R2, 0x4, RZ ;  /* 0x0000000402027810 */ /* 0x001fca0007f3e0ff */
[----:B------:R-:W-:Y:S01]  /*0760*/  IMAD.X R5, RZ, RZ, R5, P1 ;  /* 0x000000ffff057224 */ /* 0x000fe200008e0605 */
[----:B--2--5:R-:W-:-:S05]  /*0770*/  FMNMX R0, R3, R0, !PT ;  /* 0x0000000003007209 */ /* 0x024fca0007800000 */
[----:B------:R-:W-:Y:S05]  /*0780*/  @P0 BRA `(.L_x_7) ;  /* 0xfffffffc00e00947 */ /* 0x000fea000383ffff */
.L_x_2:
[----:B------:R-:W0:Y:S01]  /*0790*/  S2UR UR5, SR_CgaCtaId ;  /* 0x00000000000579c3 */ /* 0x000e220000008800 */
[----:B------:R-:W-:Y:S02]  /*07a0*/  UMOV UR4, 0x400 ;  /* 0x0000040000047882 */ /* 0x000fe40000000000 */
[----:B0-----:R-:W-:-:S09]  /*07b0*/  ULEA UR4, UR5, UR4, 0x18 ;  /* 0x0000000405047291 */ /* 0x001fd2000f8ec0ff */
[----:B-----5:R0:W-:Y:S03]  /*07c0*/  STS [UR4], R0 ;  /* 0x00000000ff007988 */ /* 0x0201e60008000804 */
.L_x_1:
[----:B------:R-:W-:Y:S05]  /*07d0*/  BSYNC.RECONVERGENT B0 ;  /* 0x0000000000007941 */ /* 0x000fea0003800200 */
.L_x_0:
[----:B------:R-:W1:Y:S01]  /*07e0*/  LDC R19, c[0x0][0x394] ;  /* 0x0000e500ff137b82 */ /* 0x000e620000000800 */
[----:B------:R-:W-:Y:S07]  /*07f0*/  BSSY.RECONVERGENT B0, `(.L_x_8) ;  /* 0x000001e000007945 */ /* 0x000fee0003800200 */
[----:B------:R-:W-:Y:S01]  /*0800*/  BAR.SYNC.DEFER_BLOCKING 0x0 ;  /* 0x0000000000007b1d */ /* 0x000fe20000010000 */
[C---:B------:R-:W-:Y:S01]  /*0810*/  ISETP.NE.AND P0, PT, R6.reuse, RZ, PT ;  /* 0x000000ff0600720c */ /* 0x040fe20003f05270 */
[----:B0-----:R-:W-:Y:S01]  /*0820*/  IMAD.MOV.U32 R0, RZ, RZ, RZ ;  /* 0x000000ffff007224 */ /* 0x001fe200078e00ff */
[----:B-1----:R-:W-:-:S13]  /*0830*/  ISETP.GE.AND P1, PT, R6, R19, PT ;  /* 0x000000130600720c */ /* 0x002fda0003f26270 */
[----:B------:R-:W-:Y:S05]  /*0840*/  @P1 BRA `(.L_x_9) ;  /* 0x0000000000601947 */ /* 0x000fea0003800000 */
[----:B------:R-:W0:Y:S01]  /*0850*/  S2UR UR5, SR_CgaCtaId ;  /* 0x00000000000579c3 */ /* 0x000e220000008800 */
[----:B------:R-:W-:Y:S01]  /*0860*/  UMOV UR4, 0x400 ;  /* 0x0000040000047882 */ /* 0x000fe20000000000 */
[----:B------:R-:W-:Y:S02]  /*0870*/  IMAD.MOV.U32 R0, RZ, RZ, RZ ;  /* 0x000000ffff007224 */ /* 0x000fe400078e00ff */
[----:B------:R-:W-:-:S04]  /*0880*/  IMAD.MOV.U32 R12, RZ, RZ, R6 ;  /* 0x000000ffff0c7224 */ /* 0x000fc800078e0006 */
[----:B------:R-:W1:Y:S08]  /*0890*/  LDC R17, c[0x0][0x360] ;  /* 0x0000d800ff117b82 */ /* 0x000e700000000800 */
[----:B------:R-:W2:Y:S01]  /*08a0*/  LDC.64 R2, c[0x0][0x380] ;  /* 0x0000e000ff027b82 */ /* 0x000ea20000000a00 */
[----:B0-----:R-:W-:-:S07]  /*08b0*/  ULEA UR4, UR5, UR4, 0x18 ;  /* 0x0000000405047291 */ /* 0x001fce000f8ec0ff */
[----:B------:R-:W0:Y:S02]  /*08c0*/  LDC.64 R4, c[0x0][0x388] ;  /* 0x0000e200ff047b82 */ /* 0x000e240000000a00 */
[----:B------:R-:W3:Y:S03]  /*08d0*/  LDS R7, [UR4] ;  /* 0x00000004ff077984 */ /* 0x000ee60008000800 */
.L_x_10:
[----:B----4-:R-:W-:-:S04]  /*08e0*/  IMAD R11, R19, UR6, R12 ;  /* 0x00000006130b7c24 */ /* 0x010fc8000f8e020c */
[----:B--2---:R-:W-:-:S06]  /*08f0*/  IMAD.WIDE R8, R11, 0x4, R2 ;  /* 0x000000040b087825 */ /* 0x004fcc00078e0202 */
[----:B------:R-:W3:Y:S01]  /*0900*/  LDG.E.CONSTANT R8, desc[UR8][R8.64] ;  /* 0x0000000808087981 */ /* 0x000ee2000c1e9900 */
[----:B-1----:R-:W-:Y:S02]  /*0910*/  IMAD.IADD R12, R17, 0x1, R12 ;  /* 0x00000001110c7824 */ /* 0x002fe400078e020c */
[----:B---3--:R-:W-:-:S04]  /*0920*/  FADD R10, -R7, R8 ;  /* 0x00000008070a7221 */ /* 0x008fc80000000100 */
[----:B------:R-:W-:Y:S01]  /*0930*/  FMUL R13, R10, 1.4426950216293334961 ;  /* 0x3fb8aa3b0a0d7820 */ /* 0x000fe20000400000 */
[----:B0-----:R-:W-:-:S04]  /*0940*/  IMAD.WIDE R10, R11, 0x4, R4 ;  /* 0x000000040b0a7825 */ /* 0x001fc800078e0204 */
[----:B------:R-:W-:-:S13]  /*0950*/  FSETP.GEU.AND P1, PT, R13, -126, PT ;  /* 0xc2fc00000d00780b */ /* 0x000fda0003f2e000 */
[----:B------:R-:W-:-:S04]  /*0960*/  @!P1 FMUL R13, R13, 0.5 ;  /* 0x3f0000000d0d9820 */ /* 0x000fc80000400000 */
[----:B------:R-:W0:Y:S02]  /*0970*/  MUFU.EX2 R15, R13 ;  /* 0x0000000d000f7308 */ /* 0x000e240000000800 */
[----:B0-----:R-:W-:Y:S01]  /*0980*/  @!P1 FMUL R15, R15, R15 ;  /* 0x0000000f0f0f9220 */ /* 0x001fe20000400000 */
[----:B------:R-:W-:-:S03]  /*0990*/  ISETP.GE.AND P1, PT, R12, R19, PT ;  /* 0x000000130c00720c */ /* 0x000fc60003f26270 */
[----:B------:R-:W-:Y:S01]  /*09a0*/  FADD R0, R15, R0 ;  /* 0x000000000f007221 */ /* 0x000fe20000000000 */
[----:B------:R4:W-:Y:S09]  /*09b0*/  STG.E desc[UR8][R10.64], R15 ;  /* 0x0000000f0a007986 */ /* 0x0009f2000c101908 */
[----:B------:R-:W-:Y:S05]  /*09c0*/  @!P1 BRA `(.L_x_10) ;  /* 0xfffffffc00c49947 */ /* 0x000fea000383ffff */
.L_x_9:
[----:B------:R-:W-:Y:S05]  /*09d0*/  BSYNC.RECONVERGENT B0 ;  /* 0x0000000000007941 */ /* 0x000fea0003800200 */
.L_x_8:
[----:B------:R-:W0:Y:S01]  /*09e0*/  S2UR UR5, SR_CgaCtaId ;  /* 0x00000000000579c3 */ /* 0x000e220000008800 */
[----:B------:R-:W-:Y:S01]  /*09f0*/  UMOV UR4, 0x400 ;  /* 0x0000040000047882 */ /* 0x000fe20000000000 */
[----:B------:R-:W1:Y:S01]  /*0a00*/  @!P0 S2R R3, SR_CgaCtaId ;  /* 0x0000000000038919 */ /* 0x000e620000008800 */
[----:B------:R-:W-:Y:S01]  /*0a10*/  UIADD3 UR4, UPT, UPT, UR4, 0x4, URZ ;  /* 0x0000000404047890 */ /* 0x000fe2000fffe0ff */
[----:B------:R-:W-:Y:S01]  /*0a20*/  @!P0 MOV R2, 0x400 ;  /* 0x0000040000028802 */ /* 0x000fe20000000f00 */
[----:B------:R-:W2:Y:S02]  /*0a30*/  LDCU UR7, c[0x0][0x360] ;  /* 0x00006c00ff0777ac */ /* 0x000ea40008000800 */
[----:B--2---:R-:W-:Y:S02]  /*0a40*/  UISETP.GE.U32.AND UP0, UPT, UR7, 0x2, UPT ;  /* 0x000000020700788c */ /* 0x004fe4000bf06070 */
[----:B0-----:R-:W-:-:S06]  /*0a50*/  ULEA UR4, UR5, UR4, 0x18 ;  /* 0x0000000405047291 */ /* 0x001fcc000f8ec0ff */
[----:B------:R-:W-:Y:S02]  /*0a60*/  LEA R4, R6, UR4, 0x2 ;  /* 0x0000000406047c11 */ /* 0x000fe4000f8e10ff */
[----:B-1----:R-:W-:-:S03]  /*0a70*/  @!P0 LEA R7, R3, R2, 0x18 ;  /* 0x0000000203078211 */ /* 0x002fc600078ec0ff */
[----:B------:R0:W-:Y:S01]  /*0a80*/  STS [R4], R0 ;  /* 0x0000000004007388 */ /* 0x0001e20000000800 */
[----:B------:R-:W-:Y:S06]  /*0a90*/  BAR.SYNC.DEFER_BLOCKING 0x0 ;  /* 0x0000000000007b1d */ /* 0x000fec0000010000 */
[----:B------:R-:W-:Y:S05]  /*0aa0*/  BRA.U !UP0, `(.L_x_11) ;  /* 0x0000000108307547 */ /* 0x000fea000b800000 */
[----:B0-----:R-:W-:-:S07]  /*0ab0*/  IMAD.U32 R0, RZ, RZ, UR7 ;  /* 0x00000007ff007e24 */ /* 0x001fce000f8e00ff */
.L_x_12:
[----:B------:R-:W-:-:S04]  /*0ac0*/  SHF.R.U32.HI R5, RZ, 0x1, R0 ;  /* 0x00000001ff057819 */ /* 0x000fc80000011600 */
[----:B------:R-:W-:-:S13]  /*0ad0*/  ISETP.GE.U32.AND P1, PT, R6, R5, PT ;  /* 0x000000050600720c */ /* 0x000fda0003f26070 */
[----:B------:R-:W-:Y:S01]  /*0ae0*/  @!P1 IMAD R2, R5, 0x4, R4 ;  /* 0x0000000405029824 */ /* 0x000fe200078e0204 */
[----:B------:R-:W-:Y:S05]  /*0af0*/  @!P1 LDS R3, [R4] ;  /* 0x0000000004039984 */ /* 0x000fea0000000800 */
[----:B------:R-:W0:Y:S02]  /*0b00*/  @!P1 LDS R2, [R2] ;  /* 0x0000000002029984 */ /* 0x000e240000000800 */
[----:B0-----:R-:W-:-:S05]  /*0b10*/  @!P1 FADD R3, R2, R3 ;  /* 0x0000000302039221 */ /* 0x001fca0000000000 */
[----:B------:R1:W-:Y:S01]  /*0b20*/  @!P1 STS [R4], R3 ;  /* 0x0000000304009388 */ /* 0x0003e20000000800 */
[----:B------:R-:W-:Y:S01]  /*0b30*/  BAR.SYNC.DEFER_BLOCKING 0x0 ;  /* 0x0000000000007b1d */ /* 0x000fe20000010000 */
[----:B------:R-:W-:Y:S01]  /*0b40*/  ISETP.GT.U32.AND P1, PT, R0, 0x3, PT ;  /* 0x000000030000780c */ /* 0x000fe20003f24070 */
[----:B------:R-:W-:-:S12]  /*0b50*/  IMAD.MOV.U32 R0, RZ, RZ, R5 ;  /* 0x000000ffff007224 */ /* 0x000fd800078e0005 */
[----:B-1----:R-:W-:Y:S05]  /*0b60*/  @P1 BRA `(.L_x_12) ;  /* 0xfffffffc00d41947 */ /* 0x002fea000383ffff */
.L_x_11:
[----:B0-----:R-:W0:Y:S01]  /*0b70*/  @!P0 LDS R0, [R7+0x4] ;  /* 0x0000040007008984 */ /* 0x001e220000000800 */
[----:B------:R-:W1:Y:S02]  /*0b80*/  LDCU UR4, c[0x0][0x394] ;  /* 0x00007280ff0477ac */ /* 0x000e640008000800 */
[----:B-1----:R-:W-:Y:S01]  /*0b90*/  ISETP.GE.AND P1, PT, R6, UR4, PT ;  /* 0x0000000406007c0c */ /* 0x002fe2000bf26270 */
[----:B0-----:R0:W-:Y:S01]  /*0ba0*/  @!P0 STS [R7+0x1004], R0 ;  /* 0x0010040007008388 */ /* 0x0011e20000000800 */
[----:B------:R-:W-:Y:S11]  /*0bb0*/  BAR.SYNC.DEFER_BLOCKING 0x0 ;  /* 0x0000000000007b1d */ /* 0x000ff60000010000 */
[----:B------:R-:W-:Y:S05]  /*0bc0*/  @P1 EXIT ;  /* 0x000000000000194d */ /* 0x000fea0003800000 */
[----:B------:R-:W1:Y:S01]  /*0bd0*/  S2UR UR5, SR_CgaCtaId ;  /* 0x00000000000579c3 */ /* 0x000e620000008800 */
[----:B------:R-:W-:-:S07]  /*0be0*/  UMOV UR4, 0x400 ;  /* 0x0000040000047882 */ /* 0x000fce0000000000 */
[----:B0-----:R-:W0:Y:S08]  /*0bf0*/  LDC R7, c[0x0][0x394] ;  /* 0x0000e500ff077b82 */ /* 0x001e300000000800 */
[----:B------:R-:W2:Y:S01]  /*0c00*/  LDC.64 R4, c[0x0][0x388] ;  /* 0x0000e200ff047b82 */ /* 0x000ea20000000a00 */
[----:B-1----:R-:W-:-:S09]  /*0c10*/  ULEA UR4, UR5, UR4, 0x18 ;  /* 0x0000000405047291 */ /* 0x002fd2000f8ec0ff */
[----:B------:R-:W1:Y:S02]  /*0c20*/  LDS R3, [UR4+0x1004] ;  /* 0x00100404ff037984 */ /* 0x000e640008000800 */
[----:B------:R-:W3:Y:S02]  /*0c30*/  LDCU UR4, c[0x0][0x394] ;  /* 0x00007280ff0477ac */ /* 0x000ee40008000800 */
.L_x_15:
[----:B0-----:R-:W-:-:S04]  /*0c40*/  IMAD R9, R7, UR6, R6 ;  /* 0x0000000607097c24 */ /* 0x001fc8000f8e0206 */
[----:B--2---:R-:W-:-:S05]  /*0c50*/  IMAD.WIDE R8, R9, 0x4, R4 ;  /* 0x0000000409087825 */ /* 0x004fca00078e0204 */
[----:B------:R-:W2:Y:S01]  /*0c60*/  LDG.E R0, desc[UR8][R8.64] ;  /* 0x0000000808007981 */ /* 0x000ea2000c1e1900 */
[----:B-1----:R-:W4:Y:S01]  /*0c70*/  MUFU.RCP R2, R3 ;  /* 0x0000000300027308 */ /* 0x002f220000001000 */
[----:B------:R-:W-:Y:S01]  /*0c80*/  BSSY.RECONVERGENT B0, `(.L_x_13) ;  /* 0x000000b000007945 */ /* 0x000fe20003800200 */
[----:B----4-:R-:W-:-:S04]  /*0c90*/  FFMA R11, -R3, R2, 1 ;  /* 0x3f800000030b7423 */ /* 0x010fc80000000102 */
[----:B------:R-:W-:Y:S02]  /*0ca0*/  FFMA R11, R2, R11, R2 ;  /* 0x0000000b020b7223 */ /* 0x000fe40000000002 */
[----:B--2---:R-:W0:Y:S02]  /*0cb0*/  FCHK P0, R0, R3 ;  /* 0x0000000300007302 */ /* 0x004e240000000000 */
[----:B------:R-:W-:-:S04]  /*0cc0*/  FFMA R2, R0, R11, RZ ;  /* 0x0000000b00027223 */ /* 0x000fc800000000ff */
[----:B------:R-:W-:-:S04]  /*0cd0*/  FFMA R10, -R3, R2, R0 ;  /* 0x00000002030a7223 */ /* 0x000fc80000000100 */
[----:B------:R-:W-:Y:S01]  /*0ce0*/  FFMA R11, R11, R10, R2 ;  /* 0x0000000a0b0b7223 */ /* 0x000fe20000000002 */
[----:B0-----:R-:W-:Y:S06]  /*0cf0*/  @!P0 BRA `(.L_x_14) ;  /* 0x00000000000c8947 */ /* 0x001fec0003800000 */
[----:B------:R-:W-:-:S07]  /*0d00*/  MOV R2, 0xd20 ;  /* 0x00000d2000027802 */ /* 0x000fce0000000f00 */
[----:B---3--:R-:W-:Y:S05]  /*0d10*/  CALL.REL.NOINC `($__internal_0_$__cuda_sm3x_div_rn_noftz_f32_slowpath) ;  /* 0x00000000001c7944 */ /* 0x008fea0003c00000 */
[----:B------:R-:W-:-:S07]  /*0d20*/  IMAD.MOV.U32 R11, RZ, RZ, R0 ;  /* 0x000000ffff0b7224 */ /* 0x000fce00078e0000 */
.L_x_14:
[----:B---3--:R-:W-:Y:S05]  /*0d30*/  BSYNC.RECONVERGENT B0 ;  /* 0x0000000000007941 */ /* 0x008fea0003800200 */
.L_x_13:
[----:B------:R0:W-:Y:S01]  /*0d40*/  STG.E desc[UR8][R8.64], R11 ;  /* 0x0000000b08007986 */ /* 0x0001e2000c101908 */
[----:B------:R-:W-:-:S05]  /*0d50*/  VIADD R6, R6, UR7 ;  /* 0x0000000706067c36 */ /* 0x000fca0008000000 */
[----:B------:R-:W-:-:S13]  /*0d60*/  ISETP.GE.AND P0, PT, R6, UR4, PT ;  /* 0x0000000406007c0c */ /* 0x000fda000bf06270 */
[----:B0-----:R-:W-:Y:S05]  /*0d70*/  @!P0 BRA `(.L_x_15) ;  /* 0xfffffffc00b08947 */ /* 0x001fea000383ffff */
[----:B------:R-:W-:Y:S05]  /*0d80*/  EXIT ;  /* 0x000000000000794d */ /* 0x000fea0003800000 */
        .weak           $__internal_0_$__cuda_sm3x_div_rn_noftz_f32_slowpath
        .type           $__internal_0_$__cuda_sm3x_div_rn_noftz_f32_slowpath,@function
        .size           $__internal_0_$__cuda_sm3x_div_rn_noftz_f32_slowpath,(.L_x_28 - $__internal_0_$__cuda_sm3x_div_rn_noftz_f32_slowpath)
$__internal_0_$__cuda_sm3x_div_rn_noftz_f32_slowpath:
[--C-:B------:R-:W-:Y:S01]  /*0d90*/  SHF.R.U32.HI R11, RZ, 0x17, R3.reuse ;  /* 0x00000017ff0b7819 */ /* 0x100fe20000011603 */
[----:B------:R-:W-:Y:S01]  /*0da0*/  BSSY.RECONVERGENT B1, `(.L_x_16) ;  /* 0x0000064000017945 */ /* 0x000fe20003800200 */
[--C-:B------:R-:W-:Y:S01]  /*0db0*/  SHF.R.U32.HI R10, RZ, 0x17, R0.reuse ;  /* 0x00000017ff0a7819 */ /* 0x100fe20000011600 */
[----:B------:R-:W-:Y:S01]  /*0dc0*/  IMAD.MOV.U32 R12, RZ, RZ, R0 ;  /* 0x000000ffff0c7224 */ /* 0x000fe200078e0000 */
[----:B------:R-:W-:Y:S01]  /*0dd0*/  LOP3.LUT R11, R11, 0xff, RZ, 0xc0, !PT ;  /* 0x000000ff0b0b7812 */ /* 0x000fe200078ec0ff */
[----:B------:R-:W-:Y:S01]  /*0de0*/  IMAD.MOV.U32 R13, RZ, RZ, R3 ;  /* 0x000000ffff0d7224 */ /* 0x000fe200078e0003 */
[----:B------:R-:W-:-:S03]  /*0df0*/  LOP3.LUT R16, R10, 0xff, RZ, 0xc0, !PT ;  /* 0x000000ff0a107812 */ /* 0x000fc600078ec0ff */
[----:B------:R-:W-:Y:S02]  /*0e00*/  VIADD R14, R11, 0xffffffff ;  /* 0xffffffff0b0e7836 */ /* 0x000fe40000000000 */
[----:B------:R-:W-:-:S03]  /*0e10*/  VIADD R15, R16, 0xffffffff ;  /* 0xffffffff100f7836 */ /* 0x000fc60000000000 */
[----:B------:R-:W-:-:S04]  /*0e20*/  ISETP.GT.U32.AND P0, PT, R14, 0xfd, PT ;  /* 0x000000fd0e00780c */ /* 0x000fc80003f04070 */
[----:B------:R-:W-:-:S13]  /*0e30*/  ISETP.GT.U32.OR P0, PT, R15, 0xfd, P0 ;  /* 0x000000fd0f00780c */ /* 0x000fda0000704470 */
[----:B------:R-:W-:Y:S01]  /*0e40*/  @!P0 IMAD.MOV.U32 R10, RZ, RZ, RZ ;  /* 0x000000ffff0a8224 */ /* 0x000fe200078e00ff */
[----:B------:R-:W-:Y:S06]  /*0e50*/  @!P0 BRA `(.L_x_17) ;  /* 0x00000000005c8947 */ /* 0x000fec0003800000 */
[----:B------:R-:W-:Y:S02]  /*0e60*/  FSETP.GTU.FTZ.AND P1, PT, |R3|, +INF , PT ;  /* 0x7f8000000300780b */ /* 0x000fe40003f3c200 */
[----:B------:R-:W-:-:S04]  /*0e70*/  FSETP.GTU.FTZ.AND P0, PT, |R0|, +INF , PT ;  /* 0x7f8000000000780b */ /* 0x000fc80003f1c200 */
[----:B------:R-:W-:-:S13]  /*0e80*/  PLOP3.LUT P0, PT, P0, P1, PT, 0xf8, 0x8f ;  /* 0x00000000008f781c */ /* 0x000fda0000703f70 */
[----:B------:R-:W-:Y:S05]  /*0e90*/  @P0 BRA `(.L_x_18) ;  /* 0x00000004004c0947 */ /* 0x000fea0003800000 */
[----:B------:R-:W-:-:S13]  /*0ea0*/  LOP3.LUT P0, RZ, R13, 0x7fffffff, R12, 0xc8, !PT ;  /* 0x7fffffff0dff7812 */ /* 0x000fda000780c80c */
[----:B------:R-:W-:Y:S05]  /*0eb0*/  @!P0 BRA `(.L_x_19) ;  /* 0x00000004003c8947 */ /* 0x000fea0003800000 */
[C---:B------:R-:W-:Y:S02]  /*0ec0*/  FSETP.NEU.FTZ.AND P2, PT, |R0|.reuse, +INF , PT ;  /* 0x7f8000000000780b */ /* 0x040fe40003f5d200 */
[----:B------:R-:W-:Y:S02]  /*0ed0*/  FSETP.NEU.FTZ.AND P1, PT, |R3|, +INF , PT ;  /* 0x7f8000000300780b */ /* 0x000fe40003f3d200 */
[----:B------:R-:W-:-:S11]  /*0ee0*/  FSETP.NEU.FTZ.AND P0, PT, |R0|, +INF , PT ;  /* 0x7f8000000000780b */ /* 0x000fd60003f1d200 */
[----:B------:R-:W-:Y:S05]  /*0ef0*/  @!P1 BRA !P2, `(.L_x_19) ;  /* 0x00000004002c9947 */ /* 0x000fea0005000000 */
[----:B------:R-:W-:-:S04]  /*0f00*/  LOP3.LUT P2, RZ, R12, 0x7fffffff, RZ, 0xc0, !PT ;  /* 0x7fffffff0cff7812 */ /* 0x000fc8000784c0ff */
[----:B------:R-:W-:-:S13]  /*0f10*/  PLOP3.LUT P1, PT, P1, P2, PT, 0x2f, 0xf2 ;  /* 0x0000000000f2781c */ /* 0x000fda0000f24577 */
[----:B------:R-:W-:Y:S05]  /*0f20*/  @P1 BRA `(.L_x_20) ;  /* 0x0000000400181947 */ /* 0x000fea0003800000 */
[----:B------:R-:W-:-:S04]  /*0f30*/  LOP3.LUT P1, RZ, R13, 0x7fffffff, RZ, 0xc0, !PT ;  /* 0x7fffffff0dff7812 */ /* 0x000fc8000782c0ff */
[----:B------:R-:W-:-:S13]  /*0f40*/  PLOP3.LUT P0, PT, P0, P1, PT, 0x2f, 0xf2 ;  /* 0x0000000000f2781c */ /* 0x000fda0000702577 */
[----:B------:R-:W-:Y:S05]  /*0f50*/  @P0 BRA `(.L_x_21) ;  /* 0x0000000400000947 */ /* 0x000fea0003800000 */
[----:B------:R-:W-:Y:S02]  /*0f60*/  ISETP.GE.AND P0, PT, R15, RZ, PT ;  /* 0x000000ff0f00720c */ /* 0x000fe40003f06270 */
[----:B------:R-:W-:-:S11]  /*0f70*/  ISETP.GE.AND P1, PT, R14, RZ, PT ;  /* 0x000000ff0e00720c */ /* 0x000fd60003f26270 */
[----:B------:R-:W-:Y:S02]  /*0f80*/  @P0 IMAD.MOV.U32 R10, RZ, RZ, RZ ;  /* 0x000000ffff0a0224 */ /* 0x000fe400078e00ff */
[----:B------:R-:W-:Y:S01]  /*0f90*/  @!P0 FFMA R12, R0, 1.84467440737095516160e+19, RZ ;  /* 0x5f800000000c8823 */ /* 0x000fe200000000ff */
[----:B------:R-:W-:Y:S02]  /*0fa0*/  @!P0 IMAD.MOV.U32 R10, RZ, RZ, -0x40 ;  /* 0xffffffc0ff0a8424 */ /* 0x000fe400078e00ff */
[----:B------:R-:W-:Y:S02]  /*0fb0*/  @!P1 FFMA R13, R3, 1.84467440737095516160e+19, RZ ;  /* 0x5f800000030d9823 */ /* 0x000fe400000000ff */
[----:B------:R-:W-:-:S07]  /*0fc0*/  @!P1 VIADD R10, R10, 0x40 ;  /* 0x000000400a0a9836 */ /* 0x000fce0000000000 */
.L_x_17:
[----:B------:R-:W-:Y:S01]  /*0fd0*/  LEA R0, R11, 0xc0800000, 0x17 ;  /* 0xc08000000b007811 */ /* 0x000fe200078eb8ff */
[----:B------:R-:W-:Y:S04]  /*0fe0*/  BSSY.RECONVERGENT B2, `(.L_x_22) ;  /* 0x0000036000027945 */ /* 0x000fe80003800200 */
[----:B------:R-:W-:Y:S02]  /*0ff0*/  IMAD.IADD R14, R13, 0x1, -R0 ;  /* 0x000000010d0e7824 */ /* 0x000fe400078e0a00 */
[----:B------:R-:W-:Y:S02]  /*1000*/  VIADD R13, R16, 0xffffff81 ;  /* 0xffffff81100d7836 */ /* 0x000fe40000000000 */
[----:B------:R-:W0:Y:S01]  /*1010*/  MUFU.RCP R15, R14 ;  /* 0x0000000e000f7308 */ /* 0x000e220000001000 */
[----:B------:R-:W-:Y:S01]  /*1020*/  FADD.FTZ R17, -R14, -RZ ;  /* 0x800000ff0e117221 */ /* 0x000fe20000010100 */
[C---:B------:R-:W-:Y:S01]  /*1030*/  IMAD R0, R13.reuse, -0x800000, R12 ;  /* 0xff8000000d007824 */ /* 0x040fe200078e020c */
[----:B------:R-:W-:-:S05]  /*1040*/  IADD3 R13, PT, PT, R13, 0x7f, -R11 ;  /* 0x0000007f0d0d7810 */ /* 0x000fca0007ffe80b */
[----:B------:R-:W-:Y:S02]  /*1050*/  IMAD.IADD R13, R13, 0x1, R10 ;  /* 0x000000010d0d7824 */ /* 0x000fe400078e020a */
[----:B0-----:R-:W-:-:S04]  /*1060*/  FFMA R16, R15, R17, 1 ;  /* 0x3f8000000f107423 */ /* 0x001fc80000000011 */
[----:B------:R-:W-:-:S04]  /*1070*/  FFMA R19, R15, R16, R15 ;  /* 0x000000100f137223 */ /* 0x000fc8000000000f */
[----:B------:R-:W-:-:S04]  /*1080*/  FFMA R12, R0, R19, RZ ;  /* 0x00000013000c7223 */ /* 0x000fc800000000ff */
[----:B------:R-:W-:-:S04]  /*1090*/  FFMA R15, R17, R12, R0 ;  /* 0x0000000c110f7223 */ /* 0x000fc80000000000 */
[----:B------:R-:W-:-:S04]  /*10a0*/  FFMA R16, R19, R15, R12 ;  /* 0x0000000f13107223 */ /* 0x000fc8000000000c */
[----:B------:R-:W-:-:S04]  /*10b0*/  FFMA R17, R17, R16, R0 ;  /* 0x0000001011117223 */ /* 0x000fc80000000000 */
[----:B------:R-:W-:-:S05]  /*10c0*/  FFMA R0, R19, R17, R16 ;  /* 0x0000001113007223 */ /* 0x000fca0000000010 */
[----:B------:R-:W-:-:S04]  /*10d0*/  SHF.R.U32.HI R11, RZ, 0x17, R0 ;  /* 0x00000017ff0b7819 */ /* 0x000fc80000011600 */
[----:B------:R-:W-:-:S05]  /*10e0*/  LOP3.LUT R11, R11, 0xff, RZ, 0xc0, !PT ;  /* 0x000000ff0b0b7812 */ /* 0x000fca00078ec0ff */
[----:B------:R-:W-:-:S04]  /*10f0*/  IMAD.IADD R14, R11, 0x1, R13 ;  /* 0x000000010b0e7824 */ /* 0x000fc800078e020d */
[----:B------:R-:W-:-:S05]  /*1100*/  VIADD R10, R14, 0xffffffff ;  /* 0xffffffff0e0a7836 */ /* 0x000fca0000000000 */
[----:B------:R-:W-:-:S13]  /*1110*/  ISETP.GE.U32.AND P0, PT, R10, 0xfe, PT ;  /* 0x000000fe0a00780c */ /* 0x000fda0003f06070 */
[----:B------:R-:W-:Y:S05]  /*1120*/  @!P0 BRA `(.L_x_23) ;  /* 0x0000000000808947 */ /* 0x000fea0003800000 */
[----:B------:R-:W-:-:S13]  /*1130*/  ISETP.GT.AND P0, PT, R14, 0xfe, PT ;  /* 0x000000fe0e00780c */ /* 0x000fda0003f04270 */
[----:B------:R-:W-:Y:S05]  /*1140*/  @P0 BRA `(.L_x_24) ;  /* 0x00000000006c0947 */ /* 0x000fea0003800000 */
[----:B------:R-:W-:-:S13]  /*1150*/  ISETP.GE.AND P0, PT, R14, 0x1, PT ;  /* 0x000000010e00780c */ /* 0x000fda0003f06270 */
[----:B------:R-:W-:Y:S05]  /*1160*/  @P0 BRA `(.L_x_25) ;  /* 0x0000000000740947 */ /* 0x000fea0003800000 */
[----:B------:R-:W-:Y:S02]  /*1170*/  ISETP.GE.AND P0, PT, R14, -0x18, PT ;  /* 0xffffffe80e00780c */ /* 0x000fe40003f06270 */
[----:B------:R-:W-:-:S11]  /*1180*/  LOP3.LUT R0, R0, 0x80000000, RZ, 0xc0, !PT ;  /* 0x8000000000007812 */ /* 0x000fd600078ec0ff */
[----:B------:R-:W-:Y:S05]  /*1190*/  @!P0 BRA `(.L_x_25) ;  /* 0x0000000000688947 */ /* 0x000fea0003800000 */
[CCC-:B------:R-:W-:Y:S01]  /*11a0*/  FFMA.RZ R10, R19.reuse, R17.reuse, R16.reuse ;  /* 0x00000011130a7223 */ /* 0x1c0fe2000000c010 */
[C---:B------:R-:W-:Y:S02]  /*11b0*/  VIADD R13, R14.reuse, 0x20 ;  /* 0x000000200e0d7836 */ /* 0x040fe40000000000 */
[CCC-:B------:R-:W-:Y:S01]  /*11c0*/  FFMA.RM R11, R19.reuse, R17.reuse, R16.reuse ;  /* 0x00000011130b7223 */ /* 0x1c0fe20000004010 */
[----:B------:R-:W-:Y:S02]  /*11d0*/  ISETP.NE.AND P2, PT, R14, RZ, PT ;  /* 0x000000ff0e00720c */ /* 0x000fe40003f45270 */
[----:B------:R-:W-:Y:S01]  /*11e0*/  LOP3.LUT R12, R10, 0x7fffff, RZ, 0xc0, !PT ;  /* 0x007fffff0a0c7812 */ /* 0x000fe200078ec0ff */
[----:B------:R-:W-:Y:S01]  /*11f0*/  FFMA.RP R10, R19, R17, R16 ;  /* 0x00000011130a7223 */ /* 0x000fe20000008010 */
[----:B------:R-:W-:Y:S01]  /*1200*/  ISETP.NE.AND P1, PT, R14, RZ, PT ;  /* 0x000000ff0e00720c */ /* 0x000fe20003f25270 */
[----:B------:R-:W-:Y:S01]  /*1210*/  IMAD.MOV R14, RZ, RZ, -R14 ;  /* 0x000000ffff0e7224 */ /* 0x000fe200078e0a0e */
[----:B------:R-:W-:-:S02]  /*1220*/  LOP3.LUT R12, R12, 0x800000, RZ, 0xfc, !PT ;  /* 0x008000000c0c7812 */ /* 0x000fc400078efcff */
[----:B------:R-:W-:Y:S02]  /*1230*/  FSETP.NEU.FTZ.AND P0, PT, R10, R11, PT ;  /* 0x0000000b0a00720b */ /* 0x000fe40003f1d000 */
[----:B------:R-:W-:Y:S02]  /*1240*/  SHF.L.U32 R13, R12, R13, RZ ;  /* 0x0000000d0c0d7219 */ /* 0x000fe400000006ff */
[----:B------:R-:W-:Y:S02]  /*1250*/  SEL R11, R14, RZ, P2 ;  /* 0x000000ff0e0b7207 */ /* 0x000fe40001000000 */
[----:B------:R-:W-:Y:S02]  /*1260*/  ISETP.NE.AND P1, PT, R13, RZ, P1 ;  /* 0x000000ff0d00720c */ /* 0x000fe40000f25270 */
[----:B------:R-:W-:Y:S02]  /*1270*/  SHF.R.U32.HI R11, RZ, R11, R12 ;  /* 0x0000000bff0b7219 */ /* 0x000fe4000001160c */
[----:B------:R-:W-:-:S02]  /*1280*/  PLOP3.LUT P0, PT, P0, P1, PT, 0xf8, 0x8f ;  /* 0x00000000008f781c */ /* 0x000fc40000703f70 */
[----:B------:R-:W-:Y:S02]  /*1290*/  SHF.R.U32.HI R13, RZ, 0x1, R11 ;  /* 0x00000001ff0d7819 */ /* 0x000fe4000001160b */
[----:B------:R-:W-:-:S04]  /*12a0*/  SEL R10, RZ, 0x1, !P0 ;  /* 0x00000001ff0a7807 */ /* 0x000fc80004000000 */
[----:B------:R-:W-:-:S04]  /*12b0*/  LOP3.LUT R10, R10, 0x1, R13, 0xf8, !PT ;  /* 0x000000010a0a7812 */ /* 0x000fc800078ef80d */
[----:B------:R-:W-:-:S05]  /*12c0*/  LOP3.LUT R10, R10, R11, RZ, 0xc0, !PT ;  /* 0x0000000b0a0a7212 */ /* 0x000fca00078ec0ff */
[----:B------:R-:W-:-:S05]  /*12d0*/  IMAD.IADD R13, R13, 0x1, R10 ;  /* 0x000000010d0d7824 */ /* 0x000fca00078e020a */
[----:B------:R-:W-:Y:S01]  /*12e0*/  LOP3.LUT R0, R13, R0, RZ, 0xfc, !PT ;  /* 0x000000000d007212 */ /* 0x000fe200078efcff */
[----:B------:R-:W-:Y:S06]  /*12f0*/  BRA `(.L_x_25) ;  /* 0x0000000000107947 */ /* 0x000fec0003800000 */
.L_x_24:
[----:B------:R-:W-:-:S04]  /*1300*/  LOP3.LUT R0, R0, 0x80000000, RZ, 0xc0, !PT ;  /* 0x8000000000007812 */ /* 0x000fc800078ec0ff */
[----:B------:R-:W-:Y:S01]  /*1310*/  LOP3.LUT R0, R0, 0x7f800000, RZ, 0xfc, !PT ;  /* 0x7f80000000007812 */ /* 0x000fe200078efcff */
[----:B------:R-:W-:Y:S06]  /*1320*/  BRA `(.L_x_25) ;  /* 0x0000000000047947 */ /* 0x000fec0003800000 */
.L_x_23:
[----:B------:R-:W-:-:S07]  /*1330*/  IMAD R0, R13, 0x800000, R0 ;  /* 0x008000000d007824 */ /* 0x000fce00078e0200 */
.L_x_25:
[----:B------:R-:W-:Y:S05]  /*1340*/  BSYNC.RECONVERGENT B2 ;  /* 0x0000000000027941 */ /* 0x000fea0003800200 */
.L_x_22:
[----:B------:R-:W-:Y:S05]  /*1350*/  BRA `(.L_x_26) ;  /* 0x0000000000207947 */ /* 0x000fea0003800000 */
.L_x_21:
[----:B------:R-:W-:-:S04]  /*1360*/  LOP3.LUT R0, R13, 0x80000000, R12, 0x48, !PT ;  /* 0x800000000d007812 */ /* 0x000fc800078e480c */
[----:B------:R-:W-:Y:S01]  /*1370*/  LOP3.LUT R0, R0, 0x7f800000, RZ, 0xfc, !PT ;  /* 0x7f80000000007812 */ /* 0x000fe200078efcff */
[----:B------:R-:W-:Y:S06]  /*1380*/  BRA `(.L_x_26) ;  /* 0x0000000000147947 */ /* 0x000fec0003800000 */
.L_x_20:
[----:B------:R-:W-:Y:S01]  /*1390*/  LOP3.LUT R0, R13, 0x80000000, R12, 0x48, !PT ;  /* 0x800000000d007812 */ /* 0x000fe200078e480c */
[----:B------:R-:W-:Y:S06]  /*13a0*/  BRA `(.L_x_26) ;  /* 0x00000000000c7947 */ /* 0x000fec0003800000 */
.L_x_19:
[----:B------:R-:W0:Y:S01]  /*13b0*/  MUFU.RSQ R0, -QNAN ;  /* 0xffc0000000007908 */ /* 0x000e220000001400 */
[----:B------:R-:W-:Y:S05]  /*13c0*/  BRA `(.L_x_26) ;  /* 0x0000000000047947 */ /* 0x000fea0003800000 */
.L_x_18:
[----:B------:R-:W-:-:S07]  /*13d0*/  FADD.FTZ R0, R0, R3 ;  /* 0x0000000300007221 */ /* 0x000fce0000010000 */
.L_x_26:
[----:B------:R-:W-:Y:S05]  /*13e0*/  BSYNC.RECONVERGENT B1 ;  /* 0x0000000000017941 */ /* 0x000fea0003800200 */
.L_x_16:
[----:B------:R-:W-:Y:S02]  /*13f0*/  IMAD.MOV.U32 R10, RZ, RZ, R2 ;  /* 0x000000ffff0a7224 */ /* 0x000fe400078e0002 */
[----:B------:R-:W-:-:S04]  /*1400*/  IMAD.MOV.U32 R11, RZ, RZ, 0x0 ;  /* 0x00000000ff0b7424 */ /* 0x000fc800078e00ff */
[----:B0-----:R-:W-:Y:S05]  /*1410*/  RET.REL.NODEC R10 `(_Z11row_softmaxPKfPfii) ;  /* 0xffffffe80af87950 */ /* 0x001fea0003c3ffff */
.L_x_27:
[----:B------:R-:W-:-:S00]  /*1420*/  BRA `(.L_x_27) ;  /* 0xfffffffc00fc7947 */ /* 0x000fc0000383ffff */
[----:B------:R-:W-:-:S00]  /*1430*/  NOP ;  /* 0x0000000000007918 */ /* 0x000fc00000000000 */
        /* <DEDUP_REMOVED lines=12> */
.L_x_28:


//--------------------- .nv.shared._Z11row_softmaxPKfPfii --------------------------
	.section	.nv.shared._Z11row_softmaxPKfPfii,"aw",@nobits
	.sectionflags	@""
	.align	4
.nv.shared._Z11row_softmaxPKfPfii:
	.zero		5128


//--------------------- .nv.shared.reserved.0     --------------------------
	.section	.nv.shared.reserved.0,"aw",@nobits
	.weak		__nv_reservedSMEM_offset_0_alias
	.size		__nv_reservedSMEM_offset_0_alias, 0, 64
	.other		__nv_reservedSMEM_offset_0_alias,@"STO_CUDA_RESERVED_SHARED STV_DEFAULT"
__nv_reservedSMEM_offset_0_alias:
	.zero		0
	.zero		64


//--------------------- .nv.constant0._Z11row_softmaxPKfPfii --------------------------
	.section	.nv.constant0._Z11row_softmaxPKfPfii,"a",@progbits
	.sectionflags	@""
	.align	4
.nv.constant0._Z11row_softmaxPKfPfii:
	.zero		920


//--------------------- SYMBOLS --------------------------

	.type		.nv.reservedSmem.offset0,@object
	.size		.nv.reservedSmem.offset0,0x4
	.type		.nv.reservedSmem.cap,@object
	.size		.nv.reservedSmem.cap,0x4
